//
// Generated by NVIDIA NVVM Compiler
//
// Compiler Build ID: CL-36424714
// Cuda compilation tools, release 13.0, V13.0.88
// Based on NVVM 20.0.0
//

.version 9.0
.target sm_100
.address_size 64

	// .globl	_Z12addGPUkernelPiS_S_

.visible .entry _Z12addGPUkernelPiS_S_(
	.param .u64 .ptr .align 1 _Z12addGPUkernelPiS_S__param_0,
	.param .u64 .ptr .align 1 _Z12addGPUkernelPiS_S__param_1,
	.param .u64 .ptr .align 1 _Z12addGPUkernelPiS_S__param_2
)
{
	.reg .b32 	%r<8>;
	.reg .b64 	%rd<11>;

	ld.param.u64 	%rd1, [_Z12addGPUkernelPiS_S__param_0];
	ld.param.u64 	%rd2, [_Z12addGPUkernelPiS_S__param_1];
	ld.param.u64 	%rd3, [_Z12addGPUkernelPiS_S__param_2];
	cvta.to.global.u64 	%rd4, %rd3;
	cvta.to.global.u64 	%rd5, %rd2;
	cvta.to.global.u64 	%rd6, %rd1;
	mov.u32 	%r1, %ctaid.x;
	mov.u32 	%r2, %ntid.x;
	mov.u32 	%r3, %tid.x;
	mad.lo.s32 	%r4, %r1, %r2, %r3;
	mul.wide.s32 	%rd7, %r4, 4;
	add.s64 	%rd8, %rd6, %rd7;
	ld.global.u32 	%r5, [%rd8];
	add.s64 	%rd9, %rd5, %rd7;
	ld.global.u32 	%r6, [%rd9];
	add.s32 	%r7, %r6, %r5;
	add.s64 	%rd10, %rd4, %rd7;
	st.global.u32 	[%rd10], %r7;
	ret;

}


// ===== COMPILED SASS (sm_100) =====

	.target	sm_100

	.elftype	@"ET_EXEC"


//--------------------- .note.nv.tkinfo           --------------------------
	.section	.note.nv.tkinfo,"",@"SHT_NOTE"
	.sectionflags	@"SHF_NOTE_NV_TKINFO"
	.tkinfo
        /*0018*/ 	.word	0x00000002
        /*0030*/ 	.string	""
        /*0030*/ 	.string	"ptxas"
        /*0030*/ 	.string	"Cuda compilation tools, release 13.0, V13.0.88"
        /*0030*/ 	.string	"Build cuda_13.0.r13.0/compiler.36424714_0"
        /*0030*/ 	.string	"-arch sm_100 -m 64 "



//--------------------- .note.nv.cuinfo           --------------------------
	.section	.note.nv.cuinfo,"",@"SHT_NOTE"
	.sectionflags	@"SHF_NOTE_NV_CUINFO"
        /*0018*/ 	.short	0x0002
        /*001a*/ 	.short	0x0064
        /*001c*/ 	.short	0x0082
	.zero		2


//--------------------- .nv.info                  --------------------------
	.section	.nv.info,"",@"SHT_CUDA_INFO"
	.align	4


	//----- nvinfo : EIATTR_REGCOUNT
	.align		4
        /*0000*/ 	.byte	0x04, 0x2f
        /*0002*/ 	.short	(.L_1 - .L_0)
	.align		4
.L_0:
        /*0004*/ 	.word	index@(_Z12addGPUkernelPiS_S_)
        /*0008*/ 	.word	0x0000000c


	//----- nvinfo : EIATTR_FRAME_SIZE
	.align		4
.L_1:
        /*000c*/ 	.byte	0x04, 0x11
        /*000e*/ 	.short	(.L_3 - .L_2)
	.align		4
.L_2:
        /*0010*/ 	.word	index@(_Z12addGPUkernelPiS_S_)
        /*0014*/ 	.word	0x00000000


	//----- nvinfo : EIATTR_MIN_STACK_SIZE
	.align		4
.L_3:
        /*0018*/ 	.byte	0x04, 0x12
        /*001a*/ 	.short	(.L_5 - .L_4)
	.align		4
.L_4:
        /*001c*/ 	.word	index@(_Z12addGPUkernelPiS_S_)
        /*0020*/ 	.word	0x00000000
.L_5:


//--------------------- .nv.compat                --------------------------
	.section	.nv.compat,"",@"SHT_CUDA_COMPAT_INFO"
	.align	4
        /*0000*/ 	.byte	0x02, 0x09, 0x00, 0x00, 0x02, 0x02, 0x01, 0x00, 0x02, 0x05, 0x05, 0x00, 0x03, 0x07, 0x01, 0x01
        /*0010*/ 	.byte	0x02, 0x03, 0x00, 0x00, 0x02, 0x06, 0x01, 0x00, 0x04, 0x0b, 0x08, 0x00, 0x09, 0x00, 0x00, 0x00
        /*0020*/ 	.byte	0x00, 0x00, 0x00, 0x00


//--------------------- .nv.info._Z12addGPUkernelPiS_S_ --------------------------
	.section	.nv.info._Z12addGPUkernelPiS_S_,"",@"SHT_CUDA_INFO"
	.sectionflags	@""
	.align	4


	//----- nvinfo : EIATTR_CUDA_API_VERSION
	.align		4
        /*0000*/ 	.byte	0x04, 0x37
        /*0002*/ 	.short	(.L_7 - .L_6)
.L_6:
        /*0004*/ 	.word	0x00000082


	//----- nvinfo : EIATTR_KPARAM_INFO
	.align		4
.L_7:
        /*0008*/ 	.byte	0x04, 0x17
        /*000a*/ 	.short	(.L_9 - .L_8)
.L_8:
        /*000c*/ 	.word	0x00000000
        /*0010*/ 	.short	0x0002
        /*0012*/ 	.short	0x0010
        /*0014*/ 	.byte	0x00, 0xf5, 0x21, 0x00


	//----- nvinfo : EIATTR_KPARAM_INFO
	.align		4
.L_9:
        /*0018*/ 	.byte	0x04, 0x17
        /*001a*/ 	.short	(.L_11 - .L_10)
.L_10:
        /*001c*/ 	.word	0x00000000
        /*0020*/ 	.short	0x0001
        /*0022*/ 	.short	0x0008
        /*0024*/ 	.byte	0x00, 0xf5, 0x21, 0x00


	//----- nvinfo : EIATTR_KPARAM_INFO
	.align		4
.L_11:
        /*0028*/ 	.byte	0x04, 0x17
        /*002a*/ 	.short	(.L_13 - .L_12)
.L_12:
        /*002c*/ 	.word	0x00000000
        /*0030*/ 	.short	0x0000
        /*0032*/ 	.short	0x0000
        /*0034*/ 	.byte	0x00, 0xf5, 0x21, 0x00


	//----- nvinfo : EIATTR_SPARSE_MMA_MASK
	.align		4
.L_13:
        /*0038*/ 	.byte	0x03, 0x50
        /*003a*/ 	.short	0x0000


	//----- nvinfo : EIATTR_MAXREG_COUNT
	.align		4
        /*003c*/ 	.byte	0x03, 0x1b
        /*003e*/ 	.short	0x00ff


	//----- nvinfo : EIATTR_MERCURY_ISA_VERSION
	.align		4
        /*0040*/ 	.byte	0x03, 0x5f
        /*0042*/ 	.short	0x0101


	//----- nvinfo : EIATTR_VRC_CTA_INIT_COUNT
	.align		4
        /*0044*/ 	.byte	0x02, 0x4a
	.zero		1
	.zero		1


	//----- nvinfo : EIATTR_EXIT_INSTR_OFFSETS
	.align		4
        /*0048*/ 	.byte	0x04, 0x1c
        /*004a*/ 	.short	(.L_15 - .L_14)


	//   ....[0]....
.L_14:
        /*004c*/ 	.word	0x00000100


	//----- nvinfo : EIATTR_CBANK_PARAM_SIZE
	.align		4
.L_15:
        /*0050*/ 	.byte	0x03, 0x19
        /*0052*/ 	.short	0x0018


	//----- nvinfo : EIATTR_PARAM_CBANK
	.align		4
        /*0054*/ 	.byte	0x04, 0x0a
        /*0056*/ 	.short	(.L_17 - .L_16)
	.align		4
.L_16:
        /*0058*/ 	.word	index@(.nv.constant0._Z12addGPUkernelPiS_S_)
        /*005c*/ 	.short	0x0380
        /*005e*/ 	.short	0x0018


	//----- nvinfo : EIATTR_SW_WAR
	.align		4
.L_17:
        /*0060*/ 	.byte	0x04, 0x36
        /*0062*/ 	.short	(.L_19 - .L_18)
.L_18:
        /*0064*/ 	.word	0x00000008
.L_19:


//--------------------- .nv.callgraph             --------------------------
	.section	.nv.callgraph,"",@"SHT_CUDA_CALLGRAPH"
	.align	4
	.sectionentsize	8
	.align		4
        /*0000*/ 	.word	0x00000000
	.align		4
        /*0004*/ 	.word	0xffffffff
	.align		4
        /*0008*/ 	.word	0x00000000
	.align		4
        /*000c*/ 	.word	0xfffffffe
	.align		4
        /*0010*/ 	.word	0x00000000
	.align		4
        /*0014*/ 	.word	0xfffffffd
	.align		4
        /*0018*/ 	.word	0x00000000
	.align		4
        /*001c*/ 	.word	0xfffffffc


//--------------------- .text._Z12addGPUkernelPiS_S_ --------------------------
	.section	.text._Z12addGPUkernelPiS_S_,"ax",@progbits
	.align	128
        .global         _Z12addGPUkernelPiS_S_
        .type           _Z12addGPUkernelPiS_S_,@function
        .size           _Z12addGPUkernelPiS_S_,(.L_x_1 - _Z12addGPUkernelPiS_S_)
        .other          _Z12addGPUkernelPiS_S_,@"STO_CUDA_ENTRY STV_DEFAULT"
_Z12addGPUkernelPiS_S_:
.text._Z12addGPUkernelPiS_S_:
[----:B------:R-:W-:Y:S01]  /*0000*/  LDC R1, c[0x0][0x37c] ;  /* 0x0000df00ff017b82 */ /* 0x000fe20000000800 */
[----:B------:R-:W0:Y:S07]  /*0010*/  S2R R0, SR_TID.X ;  /* 0x0000000000007919 */ /* 0x000e2e0000002100 */
[----:B------:R-:W0:Y:S01]  /*0020*/  S2UR UR6, SR_CTAID.X ;  /* 0x00000000000679c3 */ /* 0x000e220000002500 */
[----:B------:R-:W1:Y:S07]  /*0030*/  LDCU.64 UR4, c[0x0][0x358] ;  /* 0x00006b00ff0477ac */ /* 0x000e6e0008000a00 */
[----:B------:R-:W0:Y:S08]  /*0040*/  LDC R9, c[0x0][0x360] ;  /* 0x0000d800ff097b82 */ /* 0x000e300000000800 */
[----:B------:R-:W2:Y:S08]  /*0050*/  LDC.64 R2, c[0x0][0x380] ;  /* 0x0000e000ff027b82 */ /* 0x000eb00000000a00 */
[----:B------:R-:W3:Y:S01]  /*0060*/  LDC.64 R4, c[0x0][0x388] ;  /* 0x0000e200ff047b82 */ /* 0x000ee20000000a00 */
[----:B0-----:R-:W-:-:S07]  /*0070*/  IMAD R9, R9, UR6, R0 ;  /* 0x0000000609097c24 */ /* 0x001fce000f8e0200 */
[----:B------:R-:W0:Y:S01]  /*0080*/  LDC.64 R6, c[0x0][0x390] ;  /* 0x0000e400ff067b82 */ /* 0x000e220000000a00 */
[----:B--2---:R-:W-:-:S06]  /*0090*/  IMAD.WIDE R2, R9, 0x4, R2 ;  /* 0x0000000409027825 */ /* 0x004fcc00078e0202 */
[----:B-1----:R-:W2:Y:S01]  /*00a0*/  LDG.E R2, desc[UR4][R2.64] ;  /* 0x0000000402027981 */ /* 0x002ea2000c1e1900 */
[----:B---3--:R-:W-:-:S06]  /*00b0*/  IMAD.WIDE R4, R9, 0x4, R4 ;  /* 0x0000000409047825 */ /* 0x008fcc00078e0204 */
[----:B------:R-:W2:Y:S01]  /*00c0*/  LDG.E R5, desc[UR4][R4.64] ;  /* 0x0000000404057981 */ /* 0x000ea2000c1e1900 */
[----:B0-----:R-:W-:Y:S01]  /*00d0*/  IMAD.WIDE R6, R9, 0x4, R6 ;  /* 0x0000000409067825 */ /* 0x001fe200078e0206 */
[----:B--2---:R-:W-:-:S05]  /*00e0*/  IADD3 R9, PT, PT, R2, R5, RZ ;  /* 0x0000000502097210 */ /* 0x004fca0007ffe0ff */
[----:B------:R-:W-:Y:S01]  /*00f0*/  STG.E desc[UR4][R6.64], R9 ;  /* 0x0000000906007986 */ /* 0x000fe2000c101904 */
[----:B------:R-:W-:Y:S05]  /*0100*/  EXIT ;  /* 0x000000000000794d */ /* 0x000fea0003800000 */
.L_x_0:
[----:B------:R-:W-:-:S00]  /*0110*/  BRA `(.L_x_0) ;  /* 0xfffffffc00fc7947 */ /* 0x000fc0000383ffff */
[----:B------:R-:W-:-:S00]  /*0120*/  NOP ;  /* 0x0000000000007918 */ /* 0x000fc00000000000 */
        /* <DEDUP_REMOVED lines=13> */
.L_x_1:


//--------------------- .nv.shared.reserved.0     --------------------------
	.section	.nv.shared.reserved.0,"aw",@nobits
	.weak		__nv_reservedSMEM_offset_0_alias
	.size		__nv_reservedSMEM_offset_0_alias, 0, 64
	.other		__nv_reservedSMEM_offset_0_alias,@"STO_CUDA_RESERVED_SHARED STV_DEFAULT"
__nv_reservedSMEM_offset_0_alias:
	.zero		0
	.zero		64


//--------------------- .nv.constant0._Z12addGPUkernelPiS_S_ --------------------------
	.section	.nv.constant0._Z12addGPUkernelPiS_S_,"a",@progbits
	.sectionflags	@""
	.align	4
.nv.constant0._Z12addGPUkernelPiS_S_:
	.zero		920


//--------------------- SYMBOLS --------------------------

	.type		.nv.reservedSmem.offset0,@object
	.size		.nv.reservedSmem.offset0,0x4
